//
// Generated by NVIDIA NVVM Compiler
//
// Compiler Build ID: CL-36424714
// Cuda compilation tools, release 13.0, V13.0.88
// Based on NVVM 20.0.0
//

.version 9.0
.target sm_100
.address_size 64

	// .globl	_Z31BitmapToStringAndFindWhitePixelPhiiPcPiS1_

.visible .entry _Z31BitmapToStringAndFindWhitePixelPhiiPcPiS1_(
	.param .u64 .ptr .align 1 _Z31BitmapToStringAndFindWhitePixelPhiiPcPiS1__param_0,
	.param .u32 _Z31BitmapToStringAndFindWhitePixelPhiiPcPiS1__param_1,
	.param .u32 _Z31BitmapToStringAndFindWhitePixelPhiiPcPiS1__param_2,
	.param .u64 .ptr .align 1 _Z31BitmapToStringAndFindWhitePixelPhiiPcPiS1__param_3,
	.param .u64 .ptr .align 1 _Z31BitmapToStringAndFindWhitePixelPhiiPcPiS1__param_4,
	.param .u64 .ptr .align 1 _Z31BitmapToStringAndFindWhitePixelPhiiPcPiS1__param_5
)
{
	.reg .pred 	%p<5>;
	.reg .b16 	%rs<9>;
	.reg .b32 	%r<16>;
	.reg .b64 	%rd<13>;

	ld.param.u64 	%rd1, [_Z31BitmapToStringAndFindWhitePixelPhiiPcPiS1__param_0];
	ld.param.u32 	%r4, [_Z31BitmapToStringAndFindWhitePixelPhiiPcPiS1__param_1];
	ld.param.u32 	%r5, [_Z31BitmapToStringAndFindWhitePixelPhiiPcPiS1__param_2];
	ld.param.u64 	%rd2, [_Z31BitmapToStringAndFindWhitePixelPhiiPcPiS1__param_3];
	ld.param.u64 	%rd3, [_Z31BitmapToStringAndFindWhitePixelPhiiPcPiS1__param_4];
	ld.param.u64 	%rd4, [_Z31BitmapToStringAndFindWhitePixelPhiiPcPiS1__param_5];
	mov.u32 	%r7, %ntid.x;
	mov.u32 	%r8, %ctaid.x;
	mov.u32 	%r9, %tid.x;
	mad.lo.s32 	%r1, %r7, %r8, %r9;
	mov.u32 	%r10, %ntid.y;
	mov.u32 	%r11, %ctaid.y;
	mov.u32 	%r12, %tid.y;
	mad.lo.s32 	%r13, %r10, %r11, %r12;
	mul.lo.s32 	%r3, %r4, %r13;
	setp.ge.s32 	%p1, %r1, %r4;
	setp.ge.s32 	%p2, %r13, %r5;
	or.pred  	%p3, %p1, %p2;
	@%p3 bra 	$L__BB0_3;
	add.s32 	%r14, %r3, %r1;
	cvta.to.global.u64 	%rd5, %rd1;
	cvta.to.global.u64 	%rd6, %rd2;
	mul.lo.s32 	%r15, %r14, 3;
	cvt.s64.s32 	%rd7, %r15;
	add.s64 	%rd8, %rd5, %rd7;
	ld.global.u8 	%rs1, [%rd8];
	ld.global.u8 	%rs3, [%rd8+1];
	ld.global.u8 	%rs5, [%rd8+2];
	cvt.s64.s32 	%rd9, %r14;
	add.s64 	%rd10, %rd6, %rd9;
	st.global.u8 	[%rd10], %rs1;
	and.b16  	%rs6, %rs5, %rs3;
	and.b16  	%rs7, %rs6, %rs1;
	and.b16  	%rs8, %rs7, 255;
	setp.ne.s16 	%p4, %rs8, 255;
	@%p4 bra 	$L__BB0_3;
	cvta.to.global.u64 	%rd11, %rd3;
	st.global.u32 	[%rd11], %r1;
	cvta.to.global.u64 	%rd12, %rd4;
	st.global.u32 	[%rd12], %r13;
$L__BB0_3:
	ret;

}


// ===== COMPILED SASS (sm_100) =====

	.target	sm_100

	.elftype	@"ET_EXEC"


//--------------------- .note.nv.tkinfo           --------------------------
	.section	.note.nv.tkinfo,"",@"SHT_NOTE"
	.sectionflags	@"SHF_NOTE_NV_TKINFO"
	.tkinfo
        /*0018*/ 	.word	0x00000002
        /*0030*/ 	.string	""
        /*0030*/ 	.string	"ptxas"
        /*0030*/ 	.string	"Cuda compilation tools, release 13.0, V13.0.88"
        /*0030*/ 	.string	"Build cuda_13.0.r13.0/compiler.36424714_0"
        /*0030*/ 	.string	"-arch sm_100 -m 64 "



//--------------------- .note.nv.cuinfo           --------------------------
	.section	.note.nv.cuinfo,"",@"SHT_NOTE"
	.sectionflags	@"SHF_NOTE_NV_CUINFO"
        /*0018*/ 	.short	0x0002
        /*001a*/ 	.short	0x0064
        /*001c*/ 	.short	0x0082
	.zero		2


//--------------------- .nv.info                  --------------------------
	.section	.nv.info,"",@"SHT_CUDA_INFO"
	.align	4


	//----- nvinfo : EIATTR_REGCOUNT
	.align		4
        /*0000*/ 	.byte	0x04, 0x2f
        /*0002*/ 	.short	(.L_1 - .L_0)
	.align		4
.L_0:
        /*0004*/ 	.word	index@(_Z31BitmapToStringAndFindWhitePixelPhiiPcPiS1_)
        /*0008*/ 	.word	0x0000000c


	//----- nvinfo : EIATTR_FRAME_SIZE
	.align		4
.L_1:
        /*000c*/ 	.byte	0x04, 0x11
        /*000e*/ 	.short	(.L_3 - .L_2)
	.align		4
.L_2:
        /*0010*/ 	.word	index@(_Z31BitmapToStringAndFindWhitePixelPhiiPcPiS1_)
        /*0014*/ 	.word	0x00000000


	//----- nvinfo : EIATTR_MIN_STACK_SIZE
	.align		4
.L_3:
        /*0018*/ 	.byte	0x04, 0x12
        /*001a*/ 	.short	(.L_5 - .L_4)
	.align		4
.L_4:
        /*001c*/ 	.word	index@(_Z31BitmapToStringAndFindWhitePixelPhiiPcPiS1_)
        /*0020*/ 	.word	0x00000000
.L_5:


//--------------------- .nv.compat                --------------------------
	.section	.nv.compat,"",@"SHT_CUDA_COMPAT_INFO"
	.align	4
        /*0000*/ 	.byte	0x02, 0x09, 0x00, 0x00, 0x02, 0x02, 0x01, 0x00, 0x02, 0x05, 0x05, 0x00, 0x03, 0x07, 0x01, 0x01
        /*0010*/ 	.byte	0x02, 0x03, 0x00, 0x00, 0x02, 0x06, 0x01, 0x00, 0x04, 0x0b, 0x08, 0x00, 0x09, 0x00, 0x00, 0x00
        /*0020*/ 	.byte	0x00, 0x00, 0x00, 0x00


//--------------------- .nv.info._Z31BitmapToStringAndFindWhitePixelPhiiPcPiS1_ --------------------------
	.section	.nv.info._Z31BitmapToStringAndFindWhitePixelPhiiPcPiS1_,"",@"SHT_CUDA_INFO"
	.sectionflags	@""
	.align	4


	//----- nvinfo : EIATTR_CUDA_API_VERSION
	.align		4
        /*0000*/ 	.byte	0x04, 0x37
        /*0002*/ 	.short	(.L_7 - .L_6)
.L_6:
        /*0004*/ 	.word	0x00000082


	//----- nvinfo : EIATTR_KPARAM_INFO
	.align		4
.L_7:
        /*0008*/ 	.byte	0x04, 0x17
        /*000a*/ 	.short	(.L_9 - .L_8)
.L_8:
        /*000c*/ 	.word	0x00000000
        /*0010*/ 	.short	0x0005
        /*0012*/ 	.short	0x0020
        /*0014*/ 	.byte	0x00, 0xf5, 0x21, 0x00


	//----- nvinfo : EIATTR_KPARAM_INFO
	.align		4
.L_9:
        /*0018*/ 	.byte	0x04, 0x17
        /*001a*/ 	.short	(.L_11 - .L_10)
.L_10:
        /*001c*/ 	.word	0x00000000
        /*0020*/ 	.short	0x0004
        /*0022*/ 	.short	0x0018
        /*0024*/ 	.byte	0x00, 0xf5, 0x21, 0x00


	//----- nvinfo : EIATTR_KPARAM_INFO
	.align		4
.L_11:
        /*0028*/ 	.byte	0x04, 0x17
        /*002a*/ 	.short	(.L_13 - .L_12)
.L_12:
        /*002c*/ 	.word	0x00000000
        /*0030*/ 	.short	0x0003
        /*0032*/ 	.short	0x0010
        /*0034*/ 	.byte	0x00, 0xf5, 0x21, 0x00


	//----- nvinfo : EIATTR_KPARAM_INFO
	.align		4
.L_13:
        /*0038*/ 	.byte	0x04, 0x17
        /*003a*/ 	.short	(.L_15 - .L_14)
.L_14:
        /*003c*/ 	.word	0x00000000
        /*0040*/ 	.short	0x0002
        /*0042*/ 	.short	0x000c
        /*0044*/ 	.byte	0x00, 0xf0, 0x11, 0x00


	//----- nvinfo : EIATTR_KPARAM_INFO
	.align		4
.L_15:
        /*0048*/ 	.byte	0x04, 0x17
        /*004a*/ 	.short	(.L_17 - .L_16)
.L_16:
        /*004c*/ 	.word	0x00000000
        /*0050*/ 	.short	0x0001
        /*0052*/ 	.short	0x0008
        /*0054*/ 	.byte	0x00, 0xf0, 0x11, 0x00


	//----- nvinfo : EIATTR_KPARAM_INFO
	.align		4
.L_17:
        /*0058*/ 	.byte	0x04, 0x17
        /*005a*/ 	.short	(.L_19 - .L_18)
.L_18:
        /*005c*/ 	.word	0x00000000
        /*0060*/ 	.short	0x0000
        /*0062*/ 	.short	0x0000
        /*0064*/ 	.byte	0x00, 0xf5, 0x21, 0x00


	//----- nvinfo : EIATTR_SPARSE_MMA_MASK
	.align		4
.L_19:
        /*0068*/ 	.byte	0x03, 0x50
        /*006a*/ 	.short	0x0000


	//----- nvinfo : EIATTR_MAXREG_COUNT
	.align		4
        /*006c*/ 	.byte	0x03, 0x1b
        /*006e*/ 	.short	0x00ff


	//----- nvinfo : EIATTR_MERCURY_ISA_VERSION
	.align		4
        /*0070*/ 	.byte	0x03, 0x5f
        /*0072*/ 	.short	0x0101


	//----- nvinfo : EIATTR_VRC_CTA_INIT_COUNT
	.align		4
        /*0074*/ 	.byte	0x02, 0x4a
	.zero		1
	.zero		1


	//----- nvinfo : EIATTR_EXIT_INSTR_OFFSETS
	.align		4
        /*0078*/ 	.byte	0x04, 0x1c
        /*007a*/ 	.short	(.L_21 - .L_20)


	//   ....[0]....
.L_20:
        /*007c*/ 	.word	0x000000c0


	//   ....[1]....
        /*0080*/ 	.word	0x000001d0


	//   ....[2]....
        /*0084*/ 	.word	0x00000220


	//----- nvinfo : EIATTR_CBANK_PARAM_SIZE
	.align		4
.L_21:
        /*0088*/ 	.byte	0x03, 0x19
        /*008a*/ 	.short	0x0028


	//----- nvinfo : EIATTR_PARAM_CBANK
	.align		4
        /*008c*/ 	.byte	0x04, 0x0a
        /*008e*/ 	.short	(.L_23 - .L_22)
	.align		4
.L_22:
        /*0090*/ 	.word	index@(.nv.constant0._Z31BitmapToStringAndFindWhitePixelPhiiPcPiS1_)
        /*0094*/ 	.short	0x0380
        /*0096*/ 	.short	0x0028


	//----- nvinfo : EIATTR_SW_WAR
	.align		4
.L_23:
        /*0098*/ 	.byte	0x04, 0x36
        /*009a*/ 	.short	(.L_25 - .L_24)
.L_24:
        /*009c*/ 	.word	0x00000008
.L_25:


//--------------------- .nv.callgraph             --------------------------
	.section	.nv.callgraph,"",@"SHT_CUDA_CALLGRAPH"
	.align	4
	.sectionentsize	8
	.align		4
        /*0000*/ 	.word	0x00000000
	.align		4
        /*0004*/ 	.word	0xffffffff
	.align		4
        /*0008*/ 	.word	0x00000000
	.align		4
        /*000c*/ 	.word	0xfffffffe
	.align		4
        /*0010*/ 	.word	0x00000000
	.align		4
        /*0014*/ 	.word	0xfffffffd
	.align		4
        /*0018*/ 	.word	0x00000000
	.align		4
        /*001c*/ 	.word	0xfffffffc


//--------------------- .text._Z31BitmapToStringAndFindWhitePixelPhiiPcPiS1_ --------------------------
	.section	.text._Z31BitmapToStringAndFindWhitePixelPhiiPcPiS1_,"ax",@progbits
	.align	128
        .global         _Z31BitmapToStringAndFindWhitePixelPhiiPcPiS1_
        .type           _Z31BitmapToStringAndFindWhitePixelPhiiPcPiS1_,@function
        .size           _Z31BitmapToStringAndFindWhitePixelPhiiPcPiS1_,(.L_x_1 - _Z31BitmapToStringAndFindWhitePixelPhiiPcPiS1_)
        .other          _Z31BitmapToStringAndFindWhitePixelPhiiPcPiS1_,@"STO_CUDA_ENTRY STV_DEFAULT"
_Z31BitmapToStringAndFindWhitePixelPhiiPcPiS1_:
.text._Z31BitmapToStringAndFindWhitePixelPhiiPcPiS1_:
[----:B------:R-:W-:Y:S01]  /*0000*/  LDC R1, c[0x0][0x37c] ;  /* 0x0000df00ff017b82 */ /* 0x000fe20000000800 */
[----:B------:R-:W0:Y:S01]  /*0010*/  S2R R0, SR_CTAID.Y ;  /* 0x0000000000007919 */ /* 0x000e220000002600 */
[----:B------:R-:W1:Y:S01]  /*0020*/  LDCU UR4, c[0x0][0x360] ;  /* 0x00006c00ff0477ac */ /* 0x000e620008000800 */
[----:B------:R-:W0:Y:S01]  /*0030*/  S2R R3, SR_TID.Y ;  /* 0x0000000000037919 */ /* 0x000e220000002200 */
[----:B------:R-:W0:Y:S01]  /*0040*/  LDCU UR5, c[0x0][0x364] ;  /* 0x00006c80ff0577ac */ /* 0x000e220008000800 */
[----:B------:R-:W1:Y:S01]  /*0050*/  S2R R7, SR_CTAID.X ;  /* 0x0000000000077919 */ /* 0x000e620000002500 */
[----:B------:R-:W2:Y:S01]  /*0060*/  LDCU.64 UR6, c[0x0][0x388] ;  /* 0x00007100ff0677ac */ /* 0x000ea20008000a00 */
[----:B------:R-:W1:Y:S01]  /*0070*/  S2R R2, SR_TID.X ;  /* 0x0000000000027919 */ /* 0x000e620000002100 */
[----:B0-----:R-:W-:-:S05]  /*0080*/  IMAD R0, R0, UR5, R3 ;  /* 0x0000000500007c24 */ /* 0x001fca000f8e0203 */
[----:B--2---:R-:W-:Y:S01]  /*0090*/  ISETP.GE.AND P0, PT, R0, UR7, PT ;  /* 0x0000000700007c0c */ /* 0x004fe2000bf06270 */
[----:B-1----:R-:W-:-:S05]  /*00a0*/  IMAD R7, R7, UR4, R2 ;  /* 0x0000000407077c24 */ /* 0x002fca000f8e0202 */
[----:B------:R-:W-:-:S13]  /*00b0*/  ISETP.GE.OR P0, PT, R7, UR6, P0 ;  /* 0x0000000607007c0c */ /* 0x000fda0008706670 */
[----:B------:R-:W-:Y:S05]  /*00c0*/  @P0 EXIT ;  /* 0x000000000000094d */ /* 0x000fea0003800000 */
[----:B------:R-:W0:Y:S01]  /*00d0*/  LDCU.64 UR8, c[0x0][0x380] ;  /* 0x00007000ff0877ac */ /* 0x000e220008000a00 */
[----:B------:R-:W-:Y:S01]  /*00e0*/  IMAD R6, R0, UR6, R7 ;  /* 0x0000000600067c24 */ /* 0x000fe2000f8e0207 */
[----:B------:R-:W1:Y:S03]  /*00f0*/  LDCU.64 UR4, c[0x0][0x358] ;  /* 0x00006b00ff0477ac */ /* 0x000e660008000a00 */
[----:B------:R-:W-:-:S05]  /*0100*/  IMAD R3, R6, 0x3, RZ ;  /* 0x0000000306037824 */ /* 0x000fca00078e02ff */
[----:B0-----:R-:W-:-:S04]  /*0110*/  IADD3 R2, P0, PT, R3, UR8, RZ ;  /* 0x0000000803027c10 */ /* 0x001fc8000ff1e0ff */
[----:B------:R-:W-:Y:S01]  /*0120*/  LEA.HI.X.SX32 R3, R3, UR9, 0x1, P0 ;  /* 0x0000000903037c11 */ /* 0x000fe200080f0eff */
[----:B------:R-:W0:Y:S04]  /*0130*/  LDCU.64 UR8, c[0x0][0x390] ;  /* 0x00007200ff0877ac */ /* 0x000e280008000a00 */
[----:B-1----:R-:W2:Y:S04]  /*0140*/  LDG.E.U8 R9, desc[UR4][R2.64] ;  /* 0x0000000402097981 */ /* 0x002ea8000c1e1100 */
[----:B------:R-:W2:Y:S04]  /*0150*/  LDG.E.U8 R4, desc[UR4][R2.64+0x1] ;  /* 0x0000010402047981 */ /* 0x000ea8000c1e1100 */
[----:B------:R-:W2:Y:S02]  /*0160*/  LDG.E.U8 R5, desc[UR4][R2.64+0x2] ;  /* 0x0000020402057981 */ /* 0x000ea4000c1e1100 */
[----:B--2---:R-:W-:-:S04]  /*0170*/  LOP3.LUT R4, R9, R5, R4, 0x80, !PT ;  /* 0x0000000509047212 */ /* 0x004fc800078e8004 */
[----:B------:R-:W-:Y:S02]  /*0180*/  LOP3.LUT R5, R4, 0xff, RZ, 0xc0, !PT ;  /* 0x000000ff04057812 */ /* 0x000fe400078ec0ff */
[C---:B0-----:R-:W-:Y:S02]  /*0190*/  IADD3 R4, P1, PT, R6.reuse, UR8, RZ ;  /* 0x0000000806047c10 */ /* 0x041fe4000ff3e0ff */
[----:B------:R-:W-:Y:S02]  /*01a0*/  ISETP.NE.AND P0, PT, R5, 0xff, PT ;  /* 0x000000ff0500780c */ /* 0x000fe40003f05270 */
[----:B------:R-:W-:-:S05]  /*01b0*/  LEA.HI.X.SX32 R5, R6, UR9, 0x1, P1 ;  /* 0x0000000906057c11 */ /* 0x000fca00088f0eff */
[----:B------:R0:W-:Y:S06]  /*01c0*/  STG.E.U8 desc[UR4][R4.64], R9 ;  /* 0x0000000904007986 */ /* 0x0001ec000c101104 */
[----:B------:R-:W-:Y:S05]  /*01d0*/  @P0 EXIT ;  /* 0x000000000000094d */ /* 0x000fea0003800000 */
[----:B------:R-:W1:Y:S08]  /*01e0*/  LDC.64 R2, c[0x0][0x398] ;  /* 0x0000e600ff027b82 */ /* 0x000e700000000a00 */
[----:B0-----:R-:W0:Y:S01]  /*01f0*/  LDC.64 R4, c[0x0][0x3a0] ;  /* 0x0000e800ff047b82 */ /* 0x001e220000000a00 */
[----:B-1----:R-:W-:Y:S04]  /*0200*/  STG.E desc[UR4][R2.64], R7 ;  /* 0x0000000702007986 */ /* 0x002fe8000c101904 */
[----:B0-----:R-:W-:Y:S01]  /*0210*/  STG.E desc[UR4][R4.64], R0 ;  /* 0x0000000004007986 */ /* 0x001fe2000c101904 */
[----:B------:R-:W-:Y:S05]  /*0220*/  EXIT ;  /* 0x000000000000794d */ /* 0x000fea0003800000 */
.L_x_0:
[----:B------:R-:W-:-:S00]  /*0230*/  BRA `(.L_x_0) ;  /* 0xfffffffc00fc7947 */ /* 0x000fc0000383ffff */
[----:B------:R-:W-:-:S00]  /*0240*/  NOP ;  /* 0x0000000000007918 */ /* 0x000fc00000000000 */
        /* <DEDUP_REMOVED lines=11> */
.L_x_1:


//--------------------- .nv.shared.reserved.0     --------------------------
	.section	.nv.shared.reserved.0,"aw",@nobits
	.weak		__nv_reservedSMEM_offset_0_alias
	.size		__nv_reservedSMEM_offset_0_alias, 0, 64
	.other		__nv_reservedSMEM_offset_0_alias,@"STO_CUDA_RESERVED_SHARED STV_DEFAULT"
__nv_reservedSMEM_offset_0_alias:
	.zero		0
	.zero		64


//--------------------- .nv.constant0._Z31BitmapToStringAndFindWhitePixelPhiiPcPiS1_ --------------------------
	.section	.nv.constant0._Z31BitmapToStringAndFindWhitePixelPhiiPcPiS1_,"a",@progbits
	.sectionflags	@""
	.align	4
.nv.constant0._Z31BitmapToStringAndFindWhitePixelPhiiPcPiS1_:
	.zero		936


//--------------------- SYMBOLS --------------------------

	.type		.nv.reservedSmem.offset0,@object
	.size		.nv.reservedSmem.offset0,0x4
